//
// Generated by NVIDIA NVVM Compiler
//
// Compiler Build ID: CL-36424714
// Cuda compilation tools, release 13.0, V13.0.88
// Based on NVVM 20.0.0
//

.version 9.0
.target sm_100
.address_size 64

	// .globl	_Z12loop_unroll1PfS_S_i

.visible .entry _Z12loop_unroll1PfS_S_i(
	.param .u64 .ptr .align 1 _Z12loop_unroll1PfS_S_i_param_0,
	.param .u64 .ptr .align 1 _Z12loop_unroll1PfS_S_i_param_1,
	.param .u64 .ptr .align 1 _Z12loop_unroll1PfS_S_i_param_2,
	.param .u32 _Z12loop_unroll1PfS_S_i_param_3
)
{
	.reg .pred 	%p<7>;
	.reg .b32 	%r<31>;
	.reg .b32 	%f<16>;
	.reg .b64 	%rd<25>;

	ld.param.u64 	%rd4, [_Z12loop_unroll1PfS_S_i_param_0];
	ld.param.u64 	%rd5, [_Z12loop_unroll1PfS_S_i_param_1];
	ld.param.u64 	%rd6, [_Z12loop_unroll1PfS_S_i_param_2];
	ld.param.u32 	%r12, [_Z12loop_unroll1PfS_S_i_param_3];
	cvta.to.global.u64 	%rd1, %rd6;
	cvta.to.global.u64 	%rd2, %rd5;
	cvta.to.global.u64 	%rd3, %rd4;
	mov.u32 	%r13, %tid.x;
	mov.u32 	%r14, %ctaid.x;
	mov.u32 	%r15, %ntid.x;
	mad.lo.s32 	%r29, %r14, %r15, %r13;
	mov.u32 	%r16, %nctaid.x;
	mul.lo.s32 	%r2, %r15, %r16;
	setp.ge.s32 	%p1, %r29, %r12;
	@%p1 bra 	$L__BB0_7;
	add.s32 	%r17, %r29, %r2;
	max.s32 	%r18, %r12, %r17;
	setp.lt.s32 	%p2, %r17, %r12;
	selp.u32 	%r19, 1, 0, %p2;
	add.s32 	%r20, %r17, %r19;
	sub.s32 	%r21, %r18, %r20;
	div.u32 	%r22, %r21, %r2;
	add.s32 	%r3, %r22, %r19;
	and.b32  	%r23, %r3, 3;
	setp.eq.s32 	%p3, %r23, 3;
	@%p3 bra 	$L__BB0_4;
	add.s32 	%r24, %r3, 1;
	and.b32  	%r25, %r24, 3;
	neg.s32 	%r27, %r25;
$L__BB0_3:
	.pragma "nounroll";
	mul.wide.s32 	%rd7, %r29, 4;
	add.s64 	%rd8, %rd1, %rd7;
	add.s64 	%rd9, %rd2, %rd7;
	add.s64 	%rd10, %rd3, %rd7;
	ld.global.f32 	%f1, [%rd10];
	ld.global.f32 	%f2, [%rd9];
	add.f32 	%f3, %f1, %f2;
	st.global.f32 	[%rd8], %f3;
	add.s32 	%r29, %r29, %r2;
	add.s32 	%r27, %r27, 1;
	setp.ne.s32 	%p4, %r27, 0;
	@%p4 bra 	$L__BB0_3;
$L__BB0_4:
	setp.lt.u32 	%p5, %r3, 3;
	@%p5 bra 	$L__BB0_7;
	mul.wide.s32 	%rd15, %r2, 4;
	shl.b32 	%r26, %r2, 2;
$L__BB0_6:
	mul.wide.s32 	%rd11, %r29, 4;
	add.s64 	%rd12, %rd3, %rd11;
	ld.global.f32 	%f4, [%rd12];
	add.s64 	%rd13, %rd2, %rd11;
	ld.global.f32 	%f5, [%rd13];
	add.f32 	%f6, %f4, %f5;
	add.s64 	%rd14, %rd1, %rd11;
	st.global.f32 	[%rd14], %f6;
	add.s64 	%rd16, %rd12, %rd15;
	ld.global.f32 	%f7, [%rd16];
	add.s64 	%rd17, %rd13, %rd15;
	ld.global.f32 	%f8, [%rd17];
	add.f32 	%f9, %f7, %f8;
	add.s64 	%rd18, %rd14, %rd15;
	st.global.f32 	[%rd18], %f9;
	add.s64 	%rd19, %rd16, %rd15;
	ld.global.f32 	%f10, [%rd19];
	add.s64 	%rd20, %rd17, %rd15;
	ld.global.f32 	%f11, [%rd20];
	add.f32 	%f12, %f10, %f11;
	add.s64 	%rd21, %rd18, %rd15;
	st.global.f32 	[%rd21], %f12;
	add.s64 	%rd22, %rd19, %rd15;
	ld.global.f32 	%f13, [%rd22];
	add.s64 	%rd23, %rd20, %rd15;
	ld.global.f32 	%f14, [%rd23];
	add.f32 	%f15, %f13, %f14;
	add.s64 	%rd24, %rd21, %rd15;
	st.global.f32 	[%rd24], %f15;
	add.s32 	%r29, %r26, %r29;
	setp.lt.s32 	%p6, %r29, %r12;
	@%p6 bra 	$L__BB0_6;
$L__BB0_7:
	ret;

}
	// .globl	_Z12loop_unroll2PfS_S_i
.visible .entry _Z12loop_unroll2PfS_S_i(
	.param .u64 .ptr .align 1 _Z12loop_unroll2PfS_S_i_param_0,
	.param .u64 .ptr .align 1 _Z12loop_unroll2PfS_S_i_param_1,
	.param .u64 .ptr .align 1 _Z12loop_unroll2PfS_S_i_param_2,
	.param .u32 _Z12loop_unroll2PfS_S_i_param_3
)
{
	.reg .pred 	%p<7>;
	.reg .b32 	%r<35>;
	.reg .b32 	%f<31>;
	.reg .b64 	%rd<41>;

	ld.param.u64 	%rd4, [_Z12loop_unroll2PfS_S_i_param_0];
	ld.param.u64 	%rd5, [_Z12loop_unroll2PfS_S_i_param_1];
	ld.param.u64 	%rd6, [_Z12loop_unroll2PfS_S_i_param_2];
	ld.param.u32 	%r17, [_Z12loop_unroll2PfS_S_i_param_3];
	cvta.to.global.u64 	%rd1, %rd6;
	cvta.to.global.u64 	%rd2, %rd5;
	cvta.to.global.u64 	%rd3, %rd4;
	mov.u32 	%r1, %tid.x;
	mov.u32 	%r2, %ctaid.x;
	mov.u32 	%r3, %ntid.x;
	mad.lo.s32 	%r33, %r2, %r3, %r1;
	mov.u32 	%r5, %nctaid.x;
	mul.lo.s32 	%r6, %r3, %r5;
	setp.ge.s32 	%p1, %r33, %r17;
	@%p1 bra 	$L__BB1_7;
	shl.b32 	%r7, %r6, 1;
	shl.b32 	%r18, %r5, 1;
	add.s32 	%r19, %r2, %r18;
	mad.lo.s32 	%r20, %r3, %r19, %r1;
	max.s32 	%r21, %r17, %r20;
	sub.s32 	%r22, %r21, %r20;
	setp.ne.s32 	%p2, %r22, 0;
	selp.u32 	%r23, 1, 0, %p2;
	selp.s32 	%r24, -1, 0, %p2;
	add.s32 	%r25, %r22, %r24;
	div.u32 	%r26, %r25, %r7;
	add.s32 	%r8, %r26, %r23;
	and.b32  	%r27, %r8, 3;
	setp.eq.s32 	%p3, %r27, 3;
	@%p3 bra 	$L__BB1_4;
	add.s32 	%r28, %r8, 1;
	and.b32  	%r29, %r28, 3;
	neg.s32 	%r31, %r29;
	mul.wide.s32 	%rd11, %r6, 4;
$L__BB1_3:
	.pragma "nounroll";
	mul.wide.s32 	%rd7, %r33, 4;
	add.s64 	%rd8, %rd3, %rd7;
	ld.global.f32 	%f1, [%rd8];
	add.s64 	%rd9, %rd2, %rd7;
	ld.global.f32 	%f2, [%rd9];
	add.f32 	%f3, %f1, %f2;
	add.s64 	%rd10, %rd1, %rd7;
	st.global.f32 	[%rd10], %f3;
	add.s64 	%rd12, %rd8, %rd11;
	ld.global.f32 	%f4, [%rd12];
	add.s64 	%rd13, %rd9, %rd11;
	ld.global.f32 	%f5, [%rd13];
	add.f32 	%f6, %f4, %f5;
	add.s64 	%rd14, %rd10, %rd11;
	st.global.f32 	[%rd14], %f6;
	add.s32 	%r33, %r33, %r7;
	add.s32 	%r31, %r31, 1;
	setp.ne.s32 	%p4, %r31, 0;
	@%p4 bra 	$L__BB1_3;
$L__BB1_4:
	setp.lt.u32 	%p5, %r8, 3;
	@%p5 bra 	$L__BB1_7;
	mul.wide.s32 	%rd19, %r6, 4;
	shl.b32 	%r30, %r6, 3;
$L__BB1_6:
	mul.wide.s32 	%rd15, %r33, 4;
	add.s64 	%rd16, %rd3, %rd15;
	ld.global.f32 	%f7, [%rd16];
	add.s64 	%rd17, %rd2, %rd15;
	ld.global.f32 	%f8, [%rd17];
	add.f32 	%f9, %f7, %f8;
	add.s64 	%rd18, %rd1, %rd15;
	st.global.f32 	[%rd18], %f9;
	add.s64 	%rd20, %rd16, %rd19;
	ld.global.f32 	%f10, [%rd20];
	add.s64 	%rd21, %rd17, %rd19;
	ld.global.f32 	%f11, [%rd21];
	add.f32 	%f12, %f10, %f11;
	add.s64 	%rd22, %rd18, %rd19;
	st.global.f32 	[%rd22], %f12;
	add.s64 	%rd23, %rd20, %rd19;
	ld.global.f32 	%f13, [%rd23];
	add.s64 	%rd24, %rd21, %rd19;
	ld.global.f32 	%f14, [%rd24];
	add.f32 	%f15, %f13, %f14;
	add.s64 	%rd25, %rd22, %rd19;
	st.global.f32 	[%rd25], %f15;
	add.s64 	%rd26, %rd23, %rd19;
	ld.global.f32 	%f16, [%rd26];
	add.s64 	%rd27, %rd24, %rd19;
	ld.global.f32 	%f17, [%rd27];
	add.f32 	%f18, %f16, %f17;
	add.s64 	%rd28, %rd25, %rd19;
	st.global.f32 	[%rd28], %f18;
	add.s64 	%rd29, %rd26, %rd19;
	ld.global.f32 	%f19, [%rd29];
	add.s64 	%rd30, %rd27, %rd19;
	ld.global.f32 	%f20, [%rd30];
	add.f32 	%f21, %f19, %f20;
	add.s64 	%rd31, %rd28, %rd19;
	st.global.f32 	[%rd31], %f21;
	add.s64 	%rd32, %rd29, %rd19;
	ld.global.f32 	%f22, [%rd32];
	add.s64 	%rd33, %rd30, %rd19;
	ld.global.f32 	%f23, [%rd33];
	add.f32 	%f24, %f22, %f23;
	add.s64 	%rd34, %rd31, %rd19;
	st.global.f32 	[%rd34], %f24;
	add.s64 	%rd35, %rd32, %rd19;
	ld.global.f32 	%f25, [%rd35];
	add.s64 	%rd36, %rd33, %rd19;
	ld.global.f32 	%f26, [%rd36];
	add.f32 	%f27, %f25, %f26;
	add.s64 	%rd37, %rd34, %rd19;
	st.global.f32 	[%rd37], %f27;
	add.s64 	%rd38, %rd35, %rd19;
	ld.global.f32 	%f28, [%rd38];
	add.s64 	%rd39, %rd36, %rd19;
	ld.global.f32 	%f29, [%rd39];
	add.f32 	%f30, %f28, %f29;
	add.s64 	%rd40, %rd37, %rd19;
	st.global.f32 	[%rd40], %f30;
	add.s32 	%r33, %r30, %r33;
	setp.lt.s32 	%p6, %r33, %r17;
	@%p6 bra 	$L__BB1_6;
$L__BB1_7:
	ret;

}
	// .globl	_Z12loop_unroll4PfS_S_i
.visible .entry _Z12loop_unroll4PfS_S_i(
	.param .u64 .ptr .align 1 _Z12loop_unroll4PfS_S_i_param_0,
	.param .u64 .ptr .align 1 _Z12loop_unroll4PfS_S_i_param_1,
	.param .u64 .ptr .align 1 _Z12loop_unroll4PfS_S_i_param_2,
	.param .u32 _Z12loop_unroll4PfS_S_i_param_3
)
{
	.reg .pred 	%p<3>;
	.reg .b32 	%r<12>;
	.reg .b32 	%f<13>;
	.reg .b64 	%rd<21>;

	ld.param.u64 	%rd4, [_Z12loop_unroll4PfS_S_i_param_0];
	ld.param.u64 	%rd5, [_Z12loop_unroll4PfS_S_i_param_1];
	ld.param.u64 	%rd6, [_Z12loop_unroll4PfS_S_i_param_2];
	ld.param.u32 	%r6, [_Z12loop_unroll4PfS_S_i_param_3];
	mov.u32 	%r7, %tid.x;
	mov.u32 	%r8, %ctaid.x;
	mov.u32 	%r1, %ntid.x;
	mad.lo.s32 	%r11, %r8, %r1, %r7;
	setp.ge.s32 	%p1, %r11, %r6;
	@%p1 bra 	$L__BB2_3;
	mov.u32 	%r9, %nctaid.x;
	mul.lo.s32 	%r3, %r1, %r9;
	cvta.to.global.u64 	%rd1, %rd4;
	cvta.to.global.u64 	%rd2, %rd5;
	cvta.to.global.u64 	%rd3, %rd6;
	mul.wide.s32 	%rd11, %r3, 4;
	shl.b32 	%r10, %r3, 2;
$L__BB2_2:
	mul.wide.s32 	%rd7, %r11, 4;
	add.s64 	%rd8, %rd1, %rd7;
	ld.global.f32 	%f1, [%rd8];
	add.s64 	%rd9, %rd2, %rd7;
	ld.global.f32 	%f2, [%rd9];
	add.f32 	%f3, %f1, %f2;
	add.s64 	%rd10, %rd3, %rd7;
	st.global.f32 	[%rd10], %f3;
	add.s64 	%rd12, %rd8, %rd11;
	ld.global.f32 	%f4, [%rd12];
	add.s64 	%rd13, %rd9, %rd11;
	ld.global.f32 	%f5, [%rd13];
	add.f32 	%f6, %f4, %f5;
	add.s64 	%rd14, %rd10, %rd11;
	st.global.f32 	[%rd14], %f6;
	add.s64 	%rd15, %rd12, %rd11;
	ld.global.f32 	%f7, [%rd15];
	add.s64 	%rd16, %rd13, %rd11;
	ld.global.f32 	%f8, [%rd16];
	add.f32 	%f9, %f7, %f8;
	add.s64 	%rd17, %rd14, %rd11;
	st.global.f32 	[%rd17], %f9;
	add.s64 	%rd18, %rd15, %rd11;
	ld.global.f32 	%f10, [%rd18];
	add.s64 	%rd19, %rd16, %rd11;
	ld.global.f32 	%f11, [%rd19];
	add.f32 	%f12, %f10, %f11;
	add.s64 	%rd20, %rd17, %rd11;
	st.global.f32 	[%rd20], %f12;
	add.s32 	%r11, %r10, %r11;
	setp.lt.s32 	%p2, %r11, %r6;
	@%p2 bra 	$L__BB2_2;
$L__BB2_3:
	ret;

}


// ===== COMPILED SASS (sm_100) =====

	.target	sm_100

	.elftype	@"ET_EXEC"


//--------------------- .note.nv.tkinfo           --------------------------
	.section	.note.nv.tkinfo,"",@"SHT_NOTE"
	.sectionflags	@"SHF_NOTE_NV_TKINFO"
	.tkinfo
        /*0018*/ 	.word	0x00000002
        /*0030*/ 	.string	""
        /*0030*/ 	.string	"ptxas"
        /*0030*/ 	.string	"Cuda compilation tools, release 13.0, V13.0.88"
        /*0030*/ 	.string	"Build cuda_13.0.r13.0/compiler.36424714_0"
        /*0030*/ 	.string	"-arch sm_100 -m 64 "



//--------------------- .note.nv.cuinfo           --------------------------
	.section	.note.nv.cuinfo,"",@"SHT_NOTE"
	.sectionflags	@"SHF_NOTE_NV_CUINFO"
        /*0018*/ 	.short	0x0002
        /*001a*/ 	.short	0x0064
        /*001c*/ 	.short	0x0082
	.zero		2


//--------------------- .nv.info                  --------------------------
	.section	.nv.info,"",@"SHT_CUDA_INFO"
	.align	4


	//----- nvinfo : EIATTR_REGCOUNT
	.align		4
        /*0000*/ 	.byte	0x04, 0x2f
        /*0002*/ 	.short	(.L_1 - .L_0)
	.align		4
.L_0:
        /*0004*/ 	.word	index@(_Z12loop_unroll1PfS_S_i)
        /*0008*/ 	.word	0x0000001a


	//----- nvinfo : EIATTR_FRAME_SIZE
	.align		4
.L_1:
        /*000c*/ 	.byte	0x04, 0x11
        /*000e*/ 	.short	(.L_3 - .L_2)
	.align		4
.L_2:
        /*0010*/ 	.word	index@(_Z12loop_unroll1PfS_S_i)
        /*0014*/ 	.word	0x00000000


	//----- nvinfo : EIATTR_REGCOUNT
	.align		4
.L_3:
        /*0018*/ 	.byte	0x04, 0x2f
        /*001a*/ 	.short	(.L_5 - .L_4)
	.align		4
.L_4:
        /*001c*/ 	.word	index@(_Z12loop_unroll2PfS_S_i)
        /*0020*/ 	.word	0x0000001c


	//----- nvinfo : EIATTR_FRAME_SIZE
	.align		4
.L_5:
        /*0024*/ 	.byte	0x04, 0x11
        /*0026*/ 	.short	(.L_7 - .L_6)
	.align		4
.L_6:
        /*0028*/ 	.word	index@(_Z12loop_unroll2PfS_S_i)
        /*002c*/ 	.word	0x00000000


	//----- nvinfo : EIATTR_REGCOUNT
	.align		4
.L_7:
        /*0030*/ 	.byte	0x04, 0x2f
        /*0032*/ 	.short	(.L_9 - .L_8)
	.align		4
.L_8:
        /*0034*/ 	.word	index@(_Z12loop_unroll4PfS_S_i)
        /*0038*/ 	.word	0x0000001a


	//----- nvinfo : EIATTR_FRAME_SIZE
	.align		4
.L_9:
        /*003c*/ 	.byte	0x04, 0x11
        /*003e*/ 	.short	(.L_11 - .L_10)
	.align		4
.L_10:
        /*0040*/ 	.word	index@(_Z12loop_unroll4PfS_S_i)
        /*0044*/ 	.word	0x00000000


	//----- nvinfo : EIATTR_MIN_STACK_SIZE
	.align		4
.L_11:
        /*0048*/ 	.byte	0x04, 0x12
        /*004a*/ 	.short	(.L_13 - .L_12)
	.align		4
.L_12:
        /*004c*/ 	.word	index@(_Z12loop_unroll4PfS_S_i)
        /*0050*/ 	.word	0x00000000


	//----- nvinfo : EIATTR_MIN_STACK_SIZE
	.align		4
.L_13:
        /*0054*/ 	.byte	0x04, 0x12
        /*0056*/ 	.short	(.L_15 - .L_14)
	.align		4
.L_14:
        /*0058*/ 	.word	index@(_Z12loop_unroll2PfS_S_i)
        /*005c*/ 	.word	0x00000000


	//----- nvinfo : EIATTR_MIN_STACK_SIZE
	.align		4
.L_15:
        /*0060*/ 	.byte	0x04, 0x12
        /*0062*/ 	.short	(.L_17 - .L_16)
	.align		4
.L_16:
        /*0064*/ 	.word	index@(_Z12loop_unroll1PfS_S_i)
        /*0068*/ 	.word	0x00000000
.L_17:


//--------------------- .nv.compat                --------------------------
	.section	.nv.compat,"",@"SHT_CUDA_COMPAT_INFO"
	.align	4
        /*0000*/ 	.byte	0x02, 0x09, 0x00, 0x00, 0x02, 0x02, 0x01, 0x00, 0x02, 0x05, 0x05, 0x00, 0x03, 0x07, 0x01, 0x01
        /*0010*/ 	.byte	0x02, 0x03, 0x00, 0x00, 0x02, 0x06, 0x01, 0x00, 0x04, 0x0b, 0x08, 0x00, 0x09, 0x00, 0x00, 0x00
        /*0020*/ 	.byte	0x00, 0x00, 0x00, 0x00


//--------------------- .nv.info._Z12loop_unroll4PfS_S_i --------------------------
	.section	.nv.info._Z12loop_unroll4PfS_S_i,"",@"SHT_CUDA_INFO"
	.sectionflags	@""
	.align	4


	//----- nvinfo : EIATTR_CUDA_API_VERSION
	.align		4
        /*0000*/ 	.byte	0x04, 0x37
        /*0002*/ 	.short	(.L_19 - .L_18)
.L_18:
        /*0004*/ 	.word	0x00000082


	//----- nvinfo : EIATTR_KPARAM_INFO
	.align		4
.L_19:
        /*0008*/ 	.byte	0x04, 0x17
        /*000a*/ 	.short	(.L_21 - .L_20)
.L_20:
        /*000c*/ 	.word	0x00000000
        /*0010*/ 	.short	0x0003
        /*0012*/ 	.short	0x0018
        /*0014*/ 	.byte	0x00, 0xf0, 0x11, 0x00


	//----- nvinfo : EIATTR_KPARAM_INFO
	.align		4
.L_21:
        /*0018*/ 	.byte	0x04, 0x17
        /*001a*/ 	.short	(.L_23 - .L_22)
.L_22:
        /*001c*/ 	.word	0x00000000
        /*0020*/ 	.short	0x0002
        /*0022*/ 	.short	0x0010
        /*0024*/ 	.byte	0x00, 0xf5, 0x21, 0x00


	//----- nvinfo : EIATTR_KPARAM_INFO
	.align		4
.L_23:
        /*0028*/ 	.byte	0x04, 0x17
        /*002a*/ 	.short	(.L_25 - .L_24)
.L_24:
        /*002c*/ 	.word	0x00000000
        /*0030*/ 	.short	0x0001
        /*0032*/ 	.short	0x0008
        /*0034*/ 	.byte	0x00, 0xf5, 0x21, 0x00


	//----- nvinfo : EIATTR_KPARAM_INFO
	.align		4
.L_25:
        /*0038*/ 	.byte	0x04, 0x17
        /*003a*/ 	.short	(.L_27 - .L_26)
.L_26:
        /*003c*/ 	.word	0x00000000
        /*0040*/ 	.short	0x0000
        /*0042*/ 	.short	0x0000
        /*0044*/ 	.byte	0x00, 0xf5, 0x21, 0x00


	//----- nvinfo : EIATTR_SPARSE_MMA_MASK
	.align		4
.L_27:
        /*0048*/ 	.byte	0x03, 0x50
        /*004a*/ 	.short	0x0000


	//----- nvinfo : EIATTR_MAXREG_COUNT
	.align		4
        /*004c*/ 	.byte	0x03, 0x1b
        /*004e*/ 	.short	0x00ff


	//----- nvinfo : EIATTR_MERCURY_ISA_VERSION
	.align		4
        /*0050*/ 	.byte	0x03, 0x5f
        /*0052*/ 	.short	0x0101


	//----- nvinfo : EIATTR_VRC_CTA_INIT_COUNT
	.align		4
        /*0054*/ 	.byte	0x02, 0x4a
	.zero		1
	.zero		1


	//----- nvinfo : EIATTR_EXIT_INSTR_OFFSETS
	.align		4
        /*0058*/ 	.byte	0x04, 0x1c
        /*005a*/ 	.short	(.L_29 - .L_28)


	//   ....[0]....
.L_28:
        /*005c*/ 	.word	0x00000070


	//   ....[1]....
        /*0060*/ 	.word	0x000002d0


	//----- nvinfo : EIATTR_CRS_STACK_SIZE
	.align		4
.L_29:
        /*0064*/ 	.byte	0x04, 0x1e
        /*0066*/ 	.short	(.L_31 - .L_30)
.L_30:
        /*0068*/ 	.word	0x00000000


	//----- nvinfo : EIATTR_CBANK_PARAM_SIZE
	.align		4
.L_31:
        /*006c*/ 	.byte	0x03, 0x19
        /*006e*/ 	.short	0x001c


	//----- nvinfo : EIATTR_PARAM_CBANK
	.align		4
        /*0070*/ 	.byte	0x04, 0x0a
        /*0072*/ 	.short	(.L_33 - .L_32)
	.align		4
.L_32:
        /*0074*/ 	.word	index@(.nv.constant0._Z12loop_unroll4PfS_S_i)
        /*0078*/ 	.short	0x0380
        /*007a*/ 	.short	0x001c


	//----- nvinfo : EIATTR_SW_WAR
	.align		4
.L_33:
        /*007c*/ 	.byte	0x04, 0x36
        /*007e*/ 	.short	(.L_35 - .L_34)
.L_34:
        /*0080*/ 	.word	0x00000008
.L_35:


//--------------------- .nv.info._Z12loop_unroll2PfS_S_i --------------------------
	.section	.nv.info._Z12loop_unroll2PfS_S_i,"",@"SHT_CUDA_INFO"
	.sectionflags	@""
	.align	4


	//----- nvinfo : EIATTR_CUDA_API_VERSION
	.align		4
        /*0000*/ 	.byte	0x04, 0x37
        /*0002*/ 	.short	(.L_37 - .L_36)
.L_36:
        /*0004*/ 	.word	0x00000082


	//----- nvinfo : EIATTR_KPARAM_INFO
	.align		4
.L_37:
        /*0008*/ 	.byte	0x04, 0x17
        /*000a*/ 	.short	(.L_39 - .L_38)
.L_38:
        /*000c*/ 	.word	0x00000000
        /*0010*/ 	.short	0x0003
        /*0012*/ 	.short	0x0018
        /*0014*/ 	.byte	0x00, 0xf0, 0x11, 0x00


	//----- nvinfo : EIATTR_KPARAM_INFO
	.align		4
.L_39:
        /*0018*/ 	.byte	0x04, 0x17
        /*001a*/ 	.short	(.L_41 - .L_40)
.L_40:
        /*001c*/ 	.word	0x00000000
        /*0020*/ 	.short	0x0002
        /*0022*/ 	.short	0x0010
        /*0024*/ 	.byte	0x00, 0xf5, 0x21, 0x00


	//----- nvinfo : EIATTR_KPARAM_INFO
	.align		4
.L_41:
        /*0028*/ 	.byte	0x04, 0x17
        /*002a*/ 	.short	(.L_43 - .L_42)
.L_42:
        /*002c*/ 	.word	0x00000000
        /*0030*/ 	.short	0x0001
        /*0032*/ 	.short	0x0008
        /*0034*/ 	.byte	0x00, 0xf5, 0x21, 0x00


	//----- nvinfo : EIATTR_KPARAM_INFO
	.align		4
.L_43:
        /*0038*/ 	.byte	0x04, 0x17
        /*003a*/ 	.short	(.L_45 - .L_44)
.L_44:
        /*003c*/ 	.word	0x00000000
        /*0040*/ 	.short	0x0000
        /*0042*/ 	.short	0x0000
        /*0044*/ 	.byte	0x00, 0xf5, 0x21, 0x00


	//----- nvinfo : EIATTR_SPARSE_MMA_MASK
	.align		4
.L_45:
        /*0048*/ 	.byte	0x03, 0x50
        /*004a*/ 	.short	0x0000


	//----- nvinfo : EIATTR_MAXREG_COUNT
	.align		4
        /*004c*/ 	.byte	0x03, 0x1b
        /*004e*/ 	.short	0x00ff


	//----- nvinfo : EIATTR_MERCURY_ISA_VERSION
	.align		4
        /*0050*/ 	.byte	0x03, 0x5f
        /*0052*/ 	.short	0x0101


	//----- nvinfo : EIATTR_VRC_CTA_INIT_COUNT
	.align		4
        /*0054*/ 	.byte	0x02, 0x4a
	.zero		1
	.zero		1


	//----- nvinfo : EIATTR_EXIT_INSTR_OFFSETS
	.align		4
        /*0058*/ 	.byte	0x04, 0x1c
        /*005a*/ 	.short	(.L_47 - .L_46)


	//   ....[0]....
.L_46:
        /*005c*/ 	.word	0x00000080


	//   ....[1]....
        /*0060*/ 	.word	0x00000450


	//   ....[2]....
        /*0064*/ 	.word	0x00000840


	//----- nvinfo : EIATTR_CRS_STACK_SIZE
	.align		4
.L_47:
        /*0068*/ 	.byte	0x04, 0x1e
        /*006a*/ 	.short	(.L_49 - .L_48)
.L_48:
        /*006c*/ 	.word	0x00000000


	//----- nvinfo : EIATTR_CBANK_PARAM_SIZE
	.align		4
.L_49:
        /*0070*/ 	.byte	0x03, 0x19
        /*0072*/ 	.short	0x001c


	//----- nvinfo : EIATTR_PARAM_CBANK
	.align		4
        /*0074*/ 	.byte	0x04, 0x0a
        /*0076*/ 	.short	(.L_51 - .L_50)
	.align		4
.L_50:
        /*0078*/ 	.word	index@(.nv.constant0._Z12loop_unroll2PfS_S_i)
        /*007c*/ 	.short	0x0380
        /*007e*/ 	.short	0x001c


	//----- nvinfo : EIATTR_SW_WAR
	.align		4
.L_51:
        /*0080*/ 	.byte	0x04, 0x36
        /*0082*/ 	.short	(.L_53 - .L_52)
.L_52:
        /*0084*/ 	.word	0x00000008
.L_53:


//--------------------- .nv.info._Z12loop_unroll1PfS_S_i --------------------------
	.section	.nv.info._Z12loop_unroll1PfS_S_i,"",@"SHT_CUDA_INFO"
	.sectionflags	@""
	.align	4


	//----- nvinfo : EIATTR_CUDA_API_VERSION
	.align		4
        /*0000*/ 	.byte	0x04, 0x37
        /*0002*/ 	.short	(.L_55 - .L_54)
.L_54:
        /*0004*/ 	.word	0x00000082


	//----- nvinfo : EIATTR_KPARAM_INFO
	.align		4
.L_55:
        /*0008*/ 	.byte	0x04, 0x17
        /*000a*/ 	.short	(.L_57 - .L_56)
.L_56:
        /*000c*/ 	.word	0x00000000
        /*0010*/ 	.short	0x0003
        /*0012*/ 	.short	0x0018
        /*0014*/ 	.byte	0x00, 0xf0, 0x11, 0x00


	//----- nvinfo : EIATTR_KPARAM_INFO
	.align		4
.L_57:
        /*0018*/ 	.byte	0x04, 0x17
        /*001a*/ 	.short	(.L_59 - .L_58)
.L_58:
        /*001c*/ 	.word	0x00000000
        /*0020*/ 	.short	0x0002
        /*0022*/ 	.short	0x0010
        /*0024*/ 	.byte	0x00, 0xf5, 0x21, 0x00


	//----- nvinfo : EIATTR_KPARAM_INFO
	.align		4
.L_59:
        /*0028*/ 	.byte	0x04, 0x17
        /*002a*/ 	.short	(.L_61 - .L_60)
.L_60:
        /*002c*/ 	.word	0x00000000
        /*0030*/ 	.short	0x0001
        /*0032*/ 	.short	0x0008
        /*0034*/ 	.byte	0x00, 0xf5, 0x21, 0x00


	//----- nvinfo : EIATTR_KPARAM_INFO
	.align		4
.L_61:
        /*0038*/ 	.byte	0x04, 0x17
        /*003a*/ 	.short	(.L_63 - .L_62)
.L_62:
        /*003c*/ 	.word	0x00000000
        /*0040*/ 	.short	0x0000
        /*0042*/ 	.short	0x0000
        /*0044*/ 	.byte	0x00, 0xf5, 0x21, 0x00


	//----- nvinfo : EIATTR_SPARSE_MMA_MASK
	.align		4
.L_63:
        /*0048*/ 	.byte	0x03, 0x50
        /*004a*/ 	.short	0x0000


	//----- nvinfo : EIATTR_MAXREG_COUNT
	.align		4
        /*004c*/ 	.byte	0x03, 0x1b
        /*004e*/ 	.short	0x00ff


	//----- nvinfo : EIATTR_MERCURY_ISA_VERSION
	.align		4
        /*0050*/ 	.byte	0x03, 0x5f
        /*0052*/ 	.short	0x0101


	//----- nvinfo : EIATTR_VRC_CTA_INIT_COUNT
	.align		4
        /*0054*/ 	.byte	0x02, 0x4a
	.zero		1
	.zero		1


	//----- nvinfo : EIATTR_EXIT_INSTR_OFFSETS
	.align		4
        /*0058*/ 	.byte	0x04, 0x1c
        /*005a*/ 	.short	(.L_65 - .L_64)


	//   ....[0]....
.L_64:
        /*005c*/ 	.word	0x00000090


	//   ....[1]....
        /*0060*/ 	.word	0x000003a0


	//   ....[2]....
        /*0064*/ 	.word	0x000005d0


	//----- nvinfo : EIATTR_CRS_STACK_SIZE
	.align		4
.L_65:
        /*0068*/ 	.byte	0x04, 0x1e
        /*006a*/ 	.short	(.L_67 - .L_66)
.L_66:
        /*006c*/ 	.word	0x00000000


	//----- nvinfo : EIATTR_CBANK_PARAM_SIZE
	.align		4
.L_67:
        /*0070*/ 	.byte	0x03, 0x19
        /*0072*/ 	.short	0x001c


	//----- nvinfo : EIATTR_PARAM_CBANK
	.align		4
        /*0074*/ 	.byte	0x04, 0x0a
        /*0076*/ 	.short	(.L_69 - .L_68)
	.align		4
.L_68:
        /*0078*/ 	.word	index@(.nv.constant0._Z12loop_unroll1PfS_S_i)
        /*007c*/ 	.short	0x0380
        /*007e*/ 	.short	0x001c


	//----- nvinfo : EIATTR_SW_WAR
	.align		4
.L_69:
        /*0080*/ 	.byte	0x04, 0x36
        /*0082*/ 	.short	(.L_71 - .L_70)
.L_70:
        /*0084*/ 	.word	0x00000008
.L_71:


//--------------------- .nv.callgraph             --------------------------
	.section	.nv.callgraph,"",@"SHT_CUDA_CALLGRAPH"
	.align	4
	.sectionentsize	8
	.align		4
        /*0000*/ 	.word	0x00000000
	.align		4
        /*0004*/ 	.word	0xffffffff
	.align		4
        /*0008*/ 	.word	0x00000000
	.align		4
        /*000c*/ 	.word	0xfffffffe
	.align		4
        /*0010*/ 	.word	0x00000000
	.align		4
        /*0014*/ 	.word	0xfffffffd
	.align		4
        /*0018*/ 	.word	0x00000000
	.align		4
        /*001c*/ 	.word	0xfffffffc


//--------------------- .text._Z12loop_unroll4PfS_S_i --------------------------
	.section	.text._Z12loop_unroll4PfS_S_i,"ax",@progbits
	.align	128
        .global         _Z12loop_unroll4PfS_S_i
        .type           _Z12loop_unroll4PfS_S_i,@function
        .size           _Z12loop_unroll4PfS_S_i,(.L_x_12 - _Z12loop_unroll4PfS_S_i)
        .other          _Z12loop_unroll4PfS_S_i,@"STO_CUDA_ENTRY STV_DEFAULT"
_Z12loop_unroll4PfS_S_i:
.text._Z12loop_unroll4PfS_S_i:
[----:B------:R-:W-:Y:S01]  /*0000*/  LDC R1, c[0x0][0x37c] ;  /* 0x0000df00ff017b82 */ /* 0x000fe20000000800 */
[----:B------:R-:W0:Y:S07]  /*0010*/  S2R R3, SR_TID.X ;  /* 0x0000000000037919 */ /* 0x000e2e0000002100 */
[----:B------:R-:W0:Y:S01]  /*0020*/  S2UR UR4, SR_CTAID.X ;  /* 0x00000000000479c3 */ /* 0x000e220000002500 */
[----:B------:R-:W1:Y:S07]  /*0030*/  LDCU UR5, c[0x0][0x398] ;  /* 0x00007300ff0577ac */ /* 0x000e6e0008000800 */
[----:B------:R-:W0:Y:S02]  /*0040*/  LDC R0, c[0x0][0x360] ;  /* 0x0000d800ff007b82 */ /* 0x000e240000000800 */
[----:B0-----:R-:W-:-:S05]  /*0050*/  IMAD R3, R0, UR4, R3 ;  /* 0x0000000400037c24 */ /* 0x001fca000f8e0203 */
[----:B-1----:R-:W-:-:S13]  /*0060*/  ISETP.GE.AND P0, PT, R3, UR5, PT ;  /* 0x0000000503007c0c */ /* 0x002fda000bf06270 */
[----:B------:R-:W-:Y:S05]  /*0070*/  @P0 EXIT ;  /* 0x000000000000094d */ /* 0x000fea0003800000 */
[----:B------:R-:W0:Y:S01]  /*0080*/  LDCU UR4, c[0x0][0x370] ;  /* 0x00006e00ff0477ac */ /* 0x000e220008000800 */
[----:B------:R-:W1:Y:S01]  /*0090*/  LDCU.64 UR6, c[0x0][0x358] ;  /* 0x00006b00ff0677ac */ /* 0x000e620008000a00 */
[----:B0-----:R-:W-:-:S07]  /*00a0*/  IMAD R0, R0, UR4, RZ ;  /* 0x0000000400007c24 */ /* 0x001fce000f8e02ff */
.L_x_0:
[----:B0-----:R-:W0:Y:S08]  /*00b0*/  LDC.64 R4, c[0x0][0x380] ;  /* 0x0000e000ff047b82 */ /* 0x001e300000000a00 */
[----:B------:R-:W2:Y:S08]  /*00c0*/  LDC.64 R6, c[0x0][0x388] ;  /* 0x0000e200ff067b82 */ /* 0x000eb00000000a00 */
[----:B------:R-:W3:Y:S01]  /*00d0*/  LDC.64 R8, c[0x0][0x390] ;  /* 0x0000e400ff087b82 */ /* 0x000ee20000000a00 */
[----:B0-----:R-:W-:-:S05]  /*00e0*/  IMAD.WIDE R4, R3, 0x4, R4 ;  /* 0x0000000403047825 */ /* 0x001fca00078e0204 */
[----:B-1----:R-:W4:Y:S01]  /*00f0*/  LDG.E R2, desc[UR6][R4.64] ;  /* 0x0000000604027981 */ /* 0x002f22000c1e1900 */
[----:B--2---:R-:W-:-:S05]  /*0100*/  IMAD.WIDE R6, R3, 0x4, R6 ;  /* 0x0000000403067825 */ /* 0x004fca00078e0206 */
[----:B------:R-:W4:Y:S01]  /*0110*/  LDG.E R11, desc[UR6][R6.64] ;  /* 0x00000006060b7981 */ /* 0x000f22000c1e1900 */
[----:B------:R-:W-:-:S04]  /*0120*/  IMAD.WIDE R12, R0, 0x4, R6 ;  /* 0x00000004000c7825 */ /* 0x000fc800078e0206 */
[----:B---3--:R-:W-:-:S04]  /*0130*/  IMAD.WIDE R8, R3, 0x4, R8 ;  /* 0x0000000403087825 */ /* 0x008fc800078e0208 */
[----:B----4-:R-:W-:Y:S01]  /*0140*/  FADD R19, R2, R11 ;  /* 0x0000000b02137221 */ /* 0x010fe20000000000 */
[----:B------:R-:W-:-:S04]  /*0150*/  IMAD.WIDE R10, R0, 0x4, R4 ;  /* 0x00000004000a7825 */ /* 0x000fc800078e0204 */
[----:B------:R0:W-:Y:S04]  /*0160*/  STG.E desc[UR6][R8.64], R19 ;  /* 0x0000001308007986 */ /* 0x0001e8000c101906 */
[----:B------:R-:W2:Y:S04]  /*0170*/  LDG.E R2, desc[UR6][R10.64] ;  /* 0x000000060a027981 */ /* 0x000ea8000c1e1900 */
[----:B------:R-:W2:Y:S01]  /*0180*/  LDG.E R17, desc[UR6][R12.64] ;  /* 0x000000060c117981 */ /* 0x000ea2000c1e1900 */
[----:B------:R-:W-:-:S04]  /*0190*/  IMAD.WIDE R14, R0, 0x4, R8 ;  /* 0x00000004000e7825 */ /* 0x000fc800078e0208 */
[----:B------:R-:W-:-:S04]  /*01a0*/  IMAD.WIDE R4, R0, 0x4, R10 ;  /* 0x0000000400047825 */ /* 0x000fc800078e020a */
[----:B------:R-:W-:-:S04]  /*01b0*/  IMAD.WIDE R6, R0, 0x4, R12 ;  /* 0x0000000400067825 */ /* 0x000fc800078e020c */
[----:B--2---:R-:W-:-:S05]  /*01c0*/  FADD R21, R2, R17 ;  /* 0x0000001102157221 */ /* 0x004fca0000000000 */
[----:B------:R1:W-:Y:S04]  /*01d0*/  STG.E desc[UR6][R14.64], R21 ;  /* 0x000000150e007986 */ /* 0x0003e8000c101906 */
[----:B------:R-:W2:Y:S04]  /*01e0*/  LDG.E R2, desc[UR6][R4.64] ;  /* 0x0000000604027981 */ /* 0x000ea8000c1e1900 */
[----:B------:R-:W2:Y:S01]  /*01f0*/  LDG.E R23, desc[UR6][R6.64] ;  /* 0x0000000606177981 */ /* 0x000ea2000c1e1900 */
[----:B------:R-:W-:-:S04]  /*0200*/  IMAD.WIDE R16, R0, 0x4, R14 ;  /* 0x0000000400107825 */ /* 0x000fc800078e020e */
[----:B0-----:R-:W-:-:S04]  /*0210*/  IMAD.WIDE R8, R0, 0x4, R4 ;  /* 0x0000000400087825 */ /* 0x001fc800078e0204 */
[----:B------:R-:W-:-:S04]  /*0220*/  IMAD.WIDE R10, R0, 0x4, R6 ;  /* 0x00000004000a7825 */ /* 0x000fc800078e0206 */
[----:B--2---:R-:W-:-:S05]  /*0230*/  FADD R23, R2, R23 ;  /* 0x0000001702177221 */ /* 0x004fca0000000000 */
[----:B------:R0:W-:Y:S04]  /*0240*/  STG.E desc[UR6][R16.64], R23 ;  /* 0x0000001710007986 */ /* 0x0001e8000c101906 */
[----:B------:R-:W1:Y:S04]  /*0250*/  LDG.E R8, desc[UR6][R8.64] ;  /* 0x0000000608087981 */ /* 0x000e68000c1e1900 */
[----:B------:R-:W1:Y:S01]  /*0260*/  LDG.E R11, desc[UR6][R10.64] ;  /* 0x000000060a0b7981 */ /* 0x000e62000c1e1900 */
[C---:B------:R-:W-:Y:S01]  /*0270*/  IMAD.WIDE R12, R0.reuse, 0x4, R16 ;  /* 0x00000004000c7825 */ /* 0x040fe200078e0210 */
[----:B------:R-:W-:-:S04]  /*0280*/  LEA R3, R0, R3, 0x2 ;  /* 0x0000000300037211 */ /* 0x000fc800078e10ff */
[----:B------:R-:W-:Y:S01]  /*0290*/  ISETP.GE.AND P0, PT, R3, UR5, PT ;  /* 0x0000000503007c0c */ /* 0x000fe2000bf06270 */
[----:B-1----:R-:W-:-:S05]  /*02a0*/  FADD R15, R8, R11 ;  /* 0x0000000b080f7221 */ /* 0x002fca0000000000 */
[----:B------:R0:W-:Y:S07]  /*02b0*/  STG.E desc[UR6][R12.64], R15 ;  /* 0x0000000f0c007986 */ /* 0x0001ee000c101906 */
[----:B------:R-:W-:Y:S05]  /*02c0*/  @!P0 BRA `(.L_x_0) ;  /* 0xfffffffc00788947 */ /* 0x000fea000383ffff */
[----:B------:R-:W-:Y:S05]  /*02d0*/  EXIT ;  /* 0x000000000000794d */ /* 0x000fea0003800000 */
.L_x_1:
[----:B------:R-:W-:-:S00]  /*02e0*/  BRA `(.L_x_1) ;  /* 0xfffffffc00fc7947 */ /* 0x000fc0000383ffff */
[----:B------:R-:W-:-:S00]  /*02f0*/  NOP ;  /* 0x0000000000007918 */ /* 0x000fc00000000000 */
        /* <DEDUP_REMOVED lines=8> */
.L_x_12:


//--------------------- .text._Z12loop_unroll2PfS_S_i --------------------------
	.section	.text._Z12loop_unroll2PfS_S_i,"ax",@progbits
	.align	128
        .global         _Z12loop_unroll2PfS_S_i
        .type           _Z12loop_unroll2PfS_S_i,@function
        .size           _Z12loop_unroll2PfS_S_i,(.L_x_13 - _Z12loop_unroll2PfS_S_i)
        .other          _Z12loop_unroll2PfS_S_i,@"STO_CUDA_ENTRY STV_DEFAULT"
_Z12loop_unroll2PfS_S_i:
.text._Z12loop_unroll2PfS_S_i:
[----:B------:R-:W-:Y:S01]  /*0000*/  LDC R1, c[0x0][0x37c] ;  /* 0x0000df00ff017b82 */ /* 0x000fe20000000800 */
[----:B------:R-:W0:Y:S07]  /*0010*/  S2R R4, SR_TID.X ;  /* 0x0000000000047919 */ /* 0x000e2e0000002100 */
[----:B------:R-:W0:Y:S01]  /*0020*/  S2UR UR4, SR_CTAID.X ;  /* 0x00000000000479c3 */ /* 0x000e220000002500 */
[----:B------:R-:W1:Y:S07]  /*0030*/  LDCU UR6, c[0x0][0x398] ;  /* 0x00007300ff0677ac */ /* 0x000e6e0008000800 */
[----:B------:R-:W0:Y:S01]  /*0040*/  LDC R5, c[0x0][0x360] ;  /* 0x0000d800ff057b82 */ /* 0x000e220000000800 */
[----:B------:R-:W2:Y:S01]  /*0050*/  LDCU UR5, c[0x0][0x370] ;  /* 0x00006e00ff0577ac */ /* 0x000ea20008000800 */
[----:B0-----:R-:W-:-:S05]  /*0060*/  IMAD R3, R5, UR4, R4 ;  /* 0x0000000405037c24 */ /* 0x001fca000f8e0204 */
[----:B-1----:R-:W-:-:S13]  /*0070*/  ISETP.GE.AND P0, PT, R3, UR6, PT ;  /* 0x0000000603007c0c */ /* 0x002fda000bf06270 */
[----:B--2---:R-:W-:Y:S05]  /*0080*/  @P0 EXIT ;  /* 0x000000000000094d */ /* 0x004fea0003800000 */
[C---:B------:R-:W-:Y:S01]  /*0090*/  IMAD R0, R5.reuse, UR5, RZ ;  /* 0x0000000505007c24 */ /* 0x040fe2000f8e02ff */
[----:B------:R-:W-:Y:S01]  /*00a0*/  ULEA UR4, UR5, UR4, 0x1 ;  /* 0x0000000405047291 */ /* 0x000fe2000f8e08ff */
[----:B------:R-:W-:Y:S03]  /*00b0*/  BSSY.RECONVERGENT B0, `(.L_x_2) ;  /* 0x0000039000007945 */ /* 0x000fe60003800200 */
[----:B------:R-:W-:Y:S02]  /*00c0*/  SHF.L.U32 R2, R0, 0x1, RZ ;  /* 0x0000000100027819 */ /* 0x000fe400000006ff */
[----:B------:R-:W-:Y:S02]  /*00d0*/  IMAD R4, R5, UR4, R4 ;  /* 0x0000000405047c24 */ /* 0x000fe4000f8e0204 */
[----:B------:R-:W0:Y:S01]  /*00e0*/  I2F.U32.RP R6, R2 ;  /* 0x0000000200067306 */ /* 0x000e220000209000 */
[----:B------:R-:W-:-:S02]  /*00f0*/  IADD3 R11, PT, PT, RZ, -R2, RZ ;  /* 0x80000002ff0b7210 */ /* 0x000fc40007ffe0ff */
[----:B------:R-:W-:Y:S01]  /*0100*/  VIMNMX R7, PT, PT, R4, UR6, !PT ;  /* 0x0000000604077c48 */ /* 0x000fe2000ffe0100 */
[----:B------:R-:W1:Y:S01]  /*0110*/  LDCU.64 UR4, c[0x0][0x358] ;  /* 0x00006b00ff0477ac */ /* 0x000e620008000a00 */
[----:B------:R-:W-:Y:S02]  /*0120*/  ISETP.NE.U32.AND P3, PT, R2, RZ, PT ;  /* 0x000000ff0200720c */ /* 0x000fe40003f65070 */
[----:B------:R-:W-:Y:S01]  /*0130*/  IADD3 R7, PT, PT, -R4, R7, RZ ;  /* 0x0000000704077210 */ /* 0x000fe20007ffe1ff */
[----:B------:R-:W-:-:S03]  /*0140*/  HFMA2 R4, -RZ, RZ, 0, 0 ;  /* 0x00000000ff047431 */ /* 0x000fc600000001ff */
[C---:B------:R-:W-:Y:S02]  /*0150*/  ISETP.NE.AND P0, PT, R7.reuse, RZ, PT ;  /* 0x000000ff0700720c */ /* 0x040fe40003f05270 */
[C---:B------:R-:W-:Y:S01]  /*0160*/  IADD3 R9, PT, PT, R7.reuse, -0x1, RZ ;  /* 0xffffffff07097810 */ /* 0x040fe20007ffe0ff */
[----:B0-----:R-:W0:Y:S10]  /*0170*/  MUFU.RCP R6, R6 ;  /* 0x0000000600067308 */ /* 0x001e340000001000 */
[----:B------:R-:W-:-:S02]  /*0180*/  @!P0 IADD3 R9, PT, PT, R7, RZ, RZ ;  /* 0x000000ff07098210 */ /* 0x000fc40007ffe0ff */
[----:B0-----:R-:W-:-:S06]  /*0190*/  IADD3 R5, PT, PT, R6, 0xffffffe, RZ ;  /* 0x0ffffffe06057810 */ /* 0x001fcc0007ffe0ff */
[----:B------:R-:W0:Y:S02]  /*01a0*/  F2I.FTZ.U32.TRUNC.NTZ R5, R5 ;  /* 0x0000000500057305 */ /* 0x000e24000021f000 */
[----:B0-----:R-:W-:-:S04]  /*01b0*/  IMAD R11, R11, R5, RZ ;  /* 0x000000050b0b7224 */ /* 0x001fc800078e02ff */
[----:B------:R-:W-:-:S06]  /*01c0*/  IMAD.HI.U32 R4, R5, R11, R4 ;  /* 0x0000000b05047227 */ /* 0x000fcc00078e0004 */
[----:B------:R-:W-:-:S05]  /*01d0*/  IMAD.HI.U32 R7, R4, R9, RZ ;  /* 0x0000000904077227 */ /* 0x000fca00078e00ff */
[----:B------:R-:W-:-:S05]  /*01e0*/  IADD3 R4, PT, PT, -R7, RZ, RZ ;  /* 0x000000ff07047210 */ /* 0x000fca0007ffe1ff */
[----:B------:R-:W-:Y:S01]  /*01f0*/  IMAD R9, R2, R4, R9 ;  /* 0x0000000402097224 */ /* 0x000fe200078e0209 */
[----:B------:R-:W-:-:S04]  /*0200*/  SEL R4, RZ, 0x1, !P0 ;  /* 0x00000001ff047807 */ /* 0x000fc80004000000 */
[----:B------:R-:W-:-:S13]  /*0210*/  ISETP.GE.U32.AND P1, PT, R9, R2, PT ;  /* 0x000000020900720c */ /* 0x000fda0003f26070 */
[----:B------:R-:W-:Y:S02]  /*0220*/  @P1 IADD3 R9, PT, PT, -R2, R9, RZ ;  /* 0x0000000902091210 */ /* 0x000fe40007ffe1ff */
[----:B------:R-:W-:Y:S02]  /*0230*/  @P1 IADD3 R7, PT, PT, R7, 0x1, RZ ;  /* 0x0000000107071810 */ /* 0x000fe40007ffe0ff */
[----:B------:R-:W-:-:S13]  /*0240*/  ISETP.GE.U32.AND P2, PT, R9, R2, PT ;  /* 0x000000020900720c */ /* 0x000fda0003f46070 */
[----:B------:R-:W-:Y:S02]  /*0250*/  @P2 IADD3 R7, PT, PT, R7, 0x1, RZ ;  /* 0x0000000107072810 */ /* 0x000fe40007ffe0ff */
[----:B------:R-:W-:-:S04]  /*0260*/  @!P3 LOP3.LUT R7, RZ, R2, RZ, 0x33, !PT ;  /* 0x00000002ff07b212 */ /* 0x000fc800078e33ff */
[----:B------:R-:W-:-:S04]  /*0270*/  IADD3 R10, PT, PT, R4, R7, RZ ;  /* 0x00000007040a7210 */ /* 0x000fc80007ffe0ff */
[C---:B------:R-:W-:Y:S02]  /*0280*/  LOP3.LUT R4, R10.reuse, 0x3, RZ, 0xc0, !PT ;  /* 0x000000030a047812 */ /* 0x040fe400078ec0ff */
[----:B------:R-:W-:Y:S02]  /*0290*/  ISETP.GE.U32.AND P1, PT, R10, 0x3, PT ;  /* 0x000000030a00780c */ /* 0x000fe40003f26070 */
[----:B------:R-:W-:-:S13]  /*02a0*/  ISETP.NE.AND P0, PT, R4, 0x3, PT ;  /* 0x000000030400780c */ /* 0x000fda0003f05270 */
[----:B-1----:R-:W-:Y:S05]  /*02b0*/  @!P0 BRA `(.L_x_3) ;  /* 0x0000000000608947 */ /* 0x002fea0003800000 */
[----:B------:R-:W0:Y:S01]  /*02c0*/  LDC.64 R8, c[0x0][0x390] ;  /* 0x0000e400ff087b82 */ /* 0x000e220000000a00 */
[----:B------:R-:W-:-:S04]  /*02d0*/  IADD3 R10, PT, PT, R10, 0x1, RZ ;  /* 0x000000010a0a7810 */ /* 0x000fc80007ffe0ff */
[----:B------:R-:W-:-:S03]  /*02e0*/  LOP3.LUT R10, R10, 0x3, RZ, 0xc0, !PT ;  /* 0x000000030a0a7812 */ /* 0x000fc600078ec0ff */
[----:B------:R-:W1:Y:S01]  /*02f0*/  LDC.64 R6, c[0x0][0x380] ;  /* 0x0000e000ff067b82 */ /* 0x000e620000000a00 */
[----:B------:R-:W-:-:S07]  /*0300*/  IADD3 R22, PT, PT, -R10, RZ, RZ ;  /* 0x000000ff0a167210 */ /* 0x000fce0007ffe1ff */
[----:B------:R-:W2:Y:S02]  /*0310*/  LDC.64 R4, c[0x0][0x388] ;  /* 0x0000e200ff047b82 */ /* 0x000ea40000000a00 */
.L_x_4:
[----:B-1----:R-:W-:-:S04]  /*0320*/  IMAD.WIDE R12, R3, 0x4, R6 ;  /* 0x00000004030c7825 */ /* 0x002fc800078e0206 */
[C---:B--2---:R-:W-:Y:S01]  /*0330*/  IMAD.WIDE R14, R3.reuse, 0x4, R4 ;  /* 0x00000004030e7825 */ /* 0x044fe200078e0204 */
[----:B------:R-:W2:Y:S04]  /*0340*/  LDG.E R16, desc[UR4][R12.64] ;  /* 0x000000040c107981 */ /* 0x000ea8000c1e1900 */
[----:B------:R-:W2:Y:S01]  /*0350*/  LDG.E R17, desc[UR4][R14.64] ;  /* 0x000000040e117981 */ /* 0x000ea2000c1e1900 */
[----:B0--3--:R-:W-:-:S04]  /*0360*/  IMAD.WIDE R10, R3, 0x4, R8 ;  /* 0x00000004030a7825 */ /* 0x009fc800078e0208 */
[----:B------:R-:W-:-:S04]  /*0370*/  IMAD.WIDE R18, R0, 0x4, R14 ;  /* 0x0000000400127825 */ /* 0x000fc800078e020e */
[----:B--2---:R-:W-:Y:S01]  /*0380*/  FADD R23, R16, R17 ;  /* 0x0000001110177221 */ /* 0x004fe20000000000 */
[----:B------:R-:W-:-:S04]  /*0390*/  IMAD.WIDE R16, R0, 0x4, R12 ;  /* 0x0000000400107825 */ /* 0x000fc800078e020c */
[----:B------:R3:W-:Y:S04]  /*03a0*/  STG.E desc[UR4][R10.64], R23 ;  /* 0x000000170a007986 */ /* 0x0007e8000c101904 */
[----:B------:R-:W2:Y:S04]  /*03b0*/  LDG.E R16, desc[UR4][R16.64] ;  /* 0x0000000410107981 */ /* 0x000ea8000c1e1900 */
[----:B------:R-:W2:Y:S01]  /*03c0*/  LDG.E R19, desc[UR4][R18.64] ;  /* 0x0000000412137981 */ /* 0x000ea2000c1e1900 */
[----:B------:R-:W-:Y:S01]  /*03d0*/  IMAD.WIDE R20, R0, 0x4, R10 ;  /* 0x0000000400147825 */ /* 0x000fe200078e020a */
[----:B------:R-:W-:-:S02]  /*03e0*/  IADD3 R22, PT, PT, R22, 0x1, RZ ;  /* 0x0000000116167810 */ /* 0x000fc40007ffe0ff */
[----:B------:R-:W-:Y:S02]  /*03f0*/  IADD3 R3, PT, PT, R2, R3, RZ ;  /* 0x0000000302037210 */ /* 0x000fe40007ffe0ff */
[----:B------:R-:W-:Y:S01]  /*0400*/  ISETP.NE.AND P0, PT, R22, RZ, PT ;  /* 0x000000ff1600720c */ /* 0x000fe20003f05270 */
[----:B--2---:R-:W-:-:S05]  /*0410*/  FADD R25, R16, R19 ;  /* 0x0000001310197221 */ /* 0x004fca0000000000 */
[----:B------:R3:W-:Y:S07]  /*0420*/  STG.E desc[UR4][R20.64], R25 ;  /* 0x0000001914007986 */ /* 0x0007ee000c101904 */
[----:B------:R-:W-:Y:S05]  /*0430*/  @P0 BRA `(.L_x_4) ;  /* 0xfffffffc00b80947 */ /* 0x000fea000383ffff */
.L_x_3:
[----:B------:R-:W-:Y:S05]  /*0440*/  BSYNC.RECONVERGENT B0 ;  /* 0x0000000000007941 */ /* 0x000fea0003800200 */
.L_x_2:
[----:B------:R-:W-:Y:S05]  /*0450*/  @!P1 EXIT ;  /* 0x000000000000994d */ /* 0x000fea0003800000 */
.L_x_5:
[----:B------:R-:W0:Y:S08]  /*0460*/  LDC.64 R4, c[0x0][0x380] ;  /* 0x0000e000ff047b82 */ /* 0x000e300000000a00 */
[----:B------:R-:W1:Y:S08]  /*0470*/  LDC.64 R6, c[0x0][0x388] ;  /* 0x0000e200ff067b82 */ /* 0x000e700000000a00 */
[----:B------:R-:W3:Y:S01]  /*0480*/  LDC.64 R8, c[0x0][0x390] ;  /* 0x0000e400ff087b82 */ /* 0x000ee20000000a00 */
[----:B0-----:R-:W-:-:S05]  /*0490*/  IMAD.WIDE R4, R3, 0x4, R4 ;  /* 0x0000000403047825 */ /* 0x001fca00078e0204 */
[----:B--2---:R-:W2:Y:S01]  /*04a0*/  LDG.E R2, desc[UR4][R4.64] ;  /* 0x0000000404027981 */ /* 0x004ea2000c1e1900 */
[----:B-1----:R-:W-:-:S05]  /*04b0*/  IMAD.WIDE R6, R3, 0x4, R6 ;  /* 0x0000000403067825 */ /* 0x002fca00078e0206 */
[----:B------:R-:W2:Y:S01]  /*04c0*/  LDG.E R13, desc[UR4][R6.64] ;  /* 0x00000004060d7981 */ /* 0x000ea2000c1e1900 */
[----:B------:R-:W-:-:S04]  /*04d0*/  IMAD.WIDE R14, R0, 0x4, R6 ;  /* 0x00000004000e7825 */ /* 0x000fc800078e0206 */
[----:B---3--:R-:W-:-:S04]  /*04e0*/  IMAD.WIDE R10, R3, 0x4, R8 ;  /* 0x00000004030a7825 */ /* 0x008fc800078e0208 */
[----:B--2---:R-:W-:Y:S01]  /*04f0*/  FADD R19, R2, R13 ;  /* 0x0000000d02137221 */ /* 0x004fe20000000000 */
        /* <DEDUP_REMOVED lines=23> */
[----:B------:R-:W3:Y:S04]  /*0670*/  LDG.E R2, desc[UR4][R4.64] ;  /* 0x0000000404027981 */ /* 0x000ee8000c1e1900 */
[----:B-1----:R-:W3:Y:S01]  /*0680*/  LDG.E R21, desc[UR4][R6.64] ;  /* 0x0000000406157981 */ /* 0x002ee2000c1e1900 */
[----:B------:R-:W-:-:S04]  /*0690*/  IMAD.WIDE R16, R0, 0x4, R14 ;  /* 0x0000000400107825 */ /* 0x000fc800078e020e */
[----:B0-----:R-:W-:-:S04]  /*06a0*/  IMAD.WIDE R8, R0, 0x4, R4 ;  /* 0x0000000400087825 */ /* 0x001fc800078e0204 */
[----:B------:R-:W-:-:S04]  /*06b0*/  IMAD.WIDE R10, R0, 0x4, R6 ;  /* 0x00000004000a7825 */ /* 0x000fc800078e0206 */
[----:B---3--:R-:W-:-:S05]  /*06c0*/  FADD R21, R2, R21 ;  /* 0x0000001502157221 */ /* 0x008fca0000000000 */
[----:B------:R0:W-:Y:S04]  /*06d0*/  STG.E desc[UR4][R16.64], R21 ;  /* 0x0000001510007986 */ /* 0x0001e8000c101904 */
[----:B------:R-:W3:Y:S04]  /*06e0*/  LDG.E R2, desc[UR4][R8.64] ;  /* 0x0000000408027981 */ /* 0x000ee8000c1e1900 */
[----:B------:R-:W3:Y:S01]  /*06f0*/  LDG.E R23, desc[UR4][R10.64] ;  /* 0x000000040a177981 */ /* 0x000ee2000c1e1900 */
[----:B------:R-:W-:-:S04]  /*0700*/  IMAD.WIDE R12, R0, 0x4, R16 ;  /* 0x00000004000c7825 */ /* 0x000fc800078e0210 */
[----:B------:R-:W-:-:S04]  /*0710*/  IMAD.WIDE R4, R0, 0x4, R8 ;  /* 0x0000000400047825 */ /* 0x000fc800078e0208 */
[----:B------:R-:W-:-:S04]  /*0720*/  IMAD.WIDE R6, R0, 0x4, R10 ;  /* 0x0000000400067825 */ /* 0x000fc800078e020a */
[----:B---3--:R-:W-:-:S05]  /*0730*/  FADD R23, R2, R23 ;  /* 0x0000001702177221 */ /* 0x008fca0000000000 */
[----:B------:R1:W-:Y:S04]  /*0740*/  STG.E desc[UR4][R12.64], R23 ;  /* 0x000000170c007986 */ /* 0x0003e8000c101904 */
[----:B------:R-:W3:Y:S04]  /*0750*/  LDG.E R2, desc[UR4][R4.64] ;  /* 0x0000000404027981 */ /* 0x000ee8000c1e1900 */
[----:B--2---:R-:W3:Y:S01]  /*0760*/  LDG.E R19, desc[UR4][R6.64] ;  /* 0x0000000406137981 */ /* 0x004ee2000c1e1900 */
[----:B------:R-:W-:-:S04]  /*0770*/  IMAD.WIDE R14, R0, 0x4, R12 ;  /* 0x00000004000e7825 */ /* 0x000fc800078e020c */
[----:B------:R-:W-:-:S04]  /*0780*/  IMAD.WIDE R8, R0, 0x4, R4 ;  /* 0x0000000400087825 */ /* 0x000fc800078e0204 */
[----:B------:R-:W-:-:S04]  /*0790*/  IMAD.WIDE R10, R0, 0x4, R6 ;  /* 0x00000004000a7825 */ /* 0x000fc800078e0206 */
[----:B---3--:R-:W-:-:S05]  /*07a0*/  FADD R19, R2, R19 ;  /* 0x0000001302137221 */ /* 0x008fca0000000000 */
[----:B------:R2:W-:Y:S04]  /*07b0*/  STG.E desc[UR4][R14.64], R19 ;  /* 0x000000130e007986 */ /* 0x0005e8000c101904 */
[----:B------:R-:W1:Y:S04]  /*07c0*/  LDG.E R8, desc[UR4][R8.64] ;  /* 0x0000000408087981 */ /* 0x000e68000c1e1900 */
[----:B------:R-:W1:Y:S01]  /*07d0*/  LDG.E R11, desc[UR4][R10.64] ;  /* 0x000000040a0b7981 */ /* 0x000e62000c1e1900 */
[C---:B0-----:R-:W-:Y:S01]  /*07e0*/  IMAD.WIDE R16, R0.reuse, 0x4, R14 ;  /* 0x0000000400107825 */ /* 0x041fe200078e020e */
[----:B------:R-:W-:-:S04]  /*07f0*/  LEA R3, R0, R3, 0x3 ;  /* 0x0000000300037211 */ /* 0x000fc800078e18ff */
[----:B------:R-:W-:Y:S01]  /*0800*/  ISETP.GE.AND P0, PT, R3, UR6, PT ;  /* 0x0000000603007c0c */ /* 0x000fe2000bf06270 */
[----:B-1----:R-:W-:-:S05]  /*0810*/  FADD R13, R8, R11 ;  /* 0x0000000b080d7221 */ /* 0x002fca0000000000 */
[----:B------:R2:W-:Y:S07]  /*0820*/  STG.E desc[UR4][R16.64], R13 ;  /* 0x0000000d10007986 */ /* 0x0005ee000c101904 */
[----:B------:R-:W-:Y:S05]  /*0830*/  @!P0 BRA `(.L_x_5) ;  /* 0xfffffffc00088947 */ /* 0x000fea000383ffff */
[----:B------:R-:W-:Y:S05]  /*0840*/  EXIT ;  /* 0x000000000000794d */ /* 0x000fea0003800000 */
.L_x_6:
        /* <DEDUP_REMOVED lines=11> */
.L_x_13:


//--------------------- .text._Z12loop_unroll1PfS_S_i --------------------------
	.section	.text._Z12loop_unroll1PfS_S_i,"ax",@progbits
	.align	128
        .global         _Z12loop_unroll1PfS_S_i
        .type           _Z12loop_unroll1PfS_S_i,@function
        .size           _Z12loop_unroll1PfS_S_i,(.L_x_14 - _Z12loop_unroll1PfS_S_i)
        .other          _Z12loop_unroll1PfS_S_i,@"STO_CUDA_ENTRY STV_DEFAULT"
_Z12loop_unroll1PfS_S_i:
.text._Z12loop_unroll1PfS_S_i:
[----:B------:R-:W-:Y:S01]  /*0000*/  LDC R1, c[0x0][0x37c] ;  /* 0x0000df00ff017b82 */ /* 0x000fe20000000800 */
[----:B------:R-:W0:Y:S07]  /*0010*/  S2R R3, SR_TID.X ;  /* 0x0000000000037919 */ /* 0x000e2e0000002100 */
[----:B------:R-:W0:Y:S01]  /*0020*/  S2UR UR4, SR_CTAID.X ;  /* 0x00000000000479c3 */ /* 0x000e220000002500 */
[----:B------:R-:W1:Y:S07]  /*0030*/  LDCU UR6, c[0x0][0x398] ;  /* 0x00007300ff0677ac */ /* 0x000e6e0008000800 */
[----:B------:R-:W0:Y:S01]  /*0040*/  LDC R0, c[0x0][0x360] ;  /* 0x0000d800ff007b82 */ /* 0x000e220000000800 */
[----:B------:R-:W2:Y:S01]  /*0050*/  LDCU UR5, c[0x0][0x370] ;  /* 0x00006e00ff0577ac */ /* 0x000ea20008000800 */
[----:B0-----:R-:W-:-:S02]  /*0060*/  IMAD R3, R0, UR4, R3 ;  /* 0x0000000400037c24 */ /* 0x001fc4000f8e0203 */
[----:B--2---:R-:W-:-:S03]  /*0070*/  IMAD R0, R0, UR5, RZ ;  /* 0x0000000500007c24 */ /* 0x004fc6000f8e02ff */
[----:B-1----:R-:W-:-:S13]  /*0080*/  ISETP.GE.AND P0, PT, R3, UR6, PT ;  /* 0x0000000603007c0c */ /* 0x002fda000bf06270 */
[----:B------:R-:W-:Y:S05]  /*0090*/  @P0 EXIT ;  /* 0x000000000000094d */ /* 0x000fea0003800000 */
[----:B------:R-:W0:Y:S01]  /*00a0*/  I2F.U32.RP R8, R0 ;  /* 0x0000000000087306 */ /* 0x000e220000209000 */
[----:B------:R-:W-:Y:S01]  /*00b0*/  IADD3 R2, PT, PT, R0, R3, RZ ;  /* 0x0000000300027210 */ /* 0x000fe20007ffe0ff */
[----:B------:R-:W1:Y:S01]  /*00c0*/  LDCU.64 UR4, c[0x0][0x358] ;  /* 0x00006b00ff0477ac */ /* 0x000e620008000a00 */
[----:B------:R-:W-:Y:S01]  /*00d0*/  IADD3 R9, PT, PT, RZ, -R0, RZ ;  /* 0x80000000ff097210 */ /* 0x000fe20007ffe0ff */
[----:B------:R-:W-:Y:S01]  /*00e0*/  BSSY.RECONVERGENT B0, `(.L_x_7) ;  /* 0x000002b000007945 */ /* 0x000fe20003800200 */
[C---:B------:R-:W-:Y:S02]  /*00f0*/  ISETP.GE.AND P0, PT, R2.reuse, UR6, PT ;  /* 0x0000000602007c0c */ /* 0x040fe4000bf06270 */
[----:B------:R-:W-:Y:S02]  /*0100*/  VIMNMX R7, PT, PT, R2, UR6, !PT ;  /* 0x0000000602077c48 */ /* 0x000fe4000ffe0100 */
[----:B------:R-:W-:Y:S02]  /*0110*/  SEL R6, RZ, 0x1, P0 ;  /* 0x00000001ff067807 */ /* 0x000fe40000000000 */
[----:B------:R-:W-:-:S02]  /*0120*/  ISETP.NE.U32.AND P2, PT, R0, RZ, PT ;  /* 0x000000ff0000720c */ /* 0x000fc40003f45070 */
[----:B------:R-:W-:Y:S01]  /*0130*/  IADD3 R7, PT, PT, R7, -R2, -R6 ;  /* 0x8000000207077210 */ /* 0x000fe20007ffe806 */
[----:B0-----:R-:W0:Y:S02]  /*0140*/  MUFU.RCP R8, R8 ;  /* 0x0000000800087308 */ /* 0x001e240000001000 */
[----:B0-----:R-:W-:-:S06]  /*0150*/  IADD3 R4, PT, PT, R8, 0xffffffe, RZ ;  /* 0x0ffffffe08047810 */ /* 0x001fcc0007ffe0ff */
[----:B------:R0:W2:Y:S02]  /*0160*/  F2I.FTZ.U32.TRUNC.NTZ R5, R4 ;  /* 0x0000000400057305 */ /* 0x0000a4000021f000 */
[----:B0-----:R-:W-:Y:S02]  /*0170*/  HFMA2 R4, -RZ, RZ, 0, 0 ;  /* 0x00000000ff047431 */ /* 0x001fe400000001ff */
[----:B--2---:R-:W-:-:S04]  /*0180*/  IMAD R9, R9, R5, RZ ;  /* 0x0000000509097224 */ /* 0x004fc800078e02ff */
[----:B------:R-:W-:-:S06]  /*0190*/  IMAD.HI.U32 R8, R5, R9, R4 ;  /* 0x0000000905087227 */ /* 0x000fcc00078e0004 */
[----:B------:R-:W-:-:S05]  /*01a0*/  IMAD.HI.U32 R5, R8, R7, RZ ;  /* 0x0000000708057227 */ /* 0x000fca00078e00ff */
[----:B------:R-:W-:-:S05]  /*01b0*/  IADD3 R2, PT, PT, -R5, RZ, RZ ;  /* 0x000000ff05027210 */ /* 0x000fca0007ffe1ff */
[----:B------:R-:W-:-:S05]  /*01c0*/  IMAD R7, R0, R2, R7 ;  /* 0x0000000200077224 */ /* 0x000fca00078e0207 */
        /* <DEDUP_REMOVED lines=17> */
.L_x_9:
[----:B--2---:R-:W-:-:S04]  /*02e0*/  IMAD.WIDE R12, R3, 0x4, R8 ;  /* 0x00000004030c7825 */ /* 0x004fc800078e0208 */
[C---:B-1----:R-:W-:Y:S02]  /*02f0*/  IMAD.WIDE R14, R3.reuse, 0x4, R6 ;  /* 0x00000004030e7825 */ /* 0x042fe400078e0206 */
[----:B------:R-:W2:Y:S04]  /*0300*/  LDG.E R13, desc[UR4][R12.64] ;  /* 0x000000040c0d7981 */ /* 0x000ea8000c1e1900 */
[----:B------:R-:W2:Y:S01]  /*0310*/  LDG.E R14, desc[UR4][R14.64] ;  /* 0x000000040e0e7981 */ /* 0x000ea2000c1e1900 */
[----:B0--3--:R-:W-:Y:S01]  /*0320*/  IMAD.WIDE R10, R3, 0x4, R4 ;  /* 0x00000004030a7825 */ /* 0x009fe200078e0204 */
[----:B------:R-:W-:Y:S02]  /*0330*/  IADD3 R2, PT, PT, R2, 0x1, RZ ;  /* 0x0000000102027810 */ /* 0x000fe40007ffe0ff */
[----:B------:R-:W-:-:S02]  /*0340*/  IADD3 R3, PT, PT, R0, R3, RZ ;  /* 0x0000000300037210 */ /* 0x000fc40007ffe0ff */
[----:B------:R-:W-:Y:S01]  /*0350*/  ISETP.NE.AND P0, PT, R2, RZ, PT ;  /* 0x000000ff0200720c */ /* 0x000fe20003f05270 */
[----:B--2---:R-:W-:-:S05]  /*0360*/  FADD R17, R14, R13 ;  /* 0x0000000d0e117221 */ /* 0x004fca0000000000 */
[----:B------:R3:W-:Y:S07]  /*0370*/  STG.E desc[UR4][R10.64], R17 ;  /* 0x000000110a007986 */ /* 0x0007ee000c101904 */
[----:B------:R-:W-:Y:S05]  /*0380*/  @P0 BRA `(.L_x_9) ;  /* 0xfffffffc00d40947 */ /* 0x000fea000383ffff */
.L_x_8:
[----:B------:R-:W-:Y:S05]  /*0390*/  BSYNC.RECONVERGENT B0 ;  /* 0x0000000000007941 */ /* 0x000fea0003800200 */
.L_x_7:
[----:B------:R-:W-:Y:S05]  /*03a0*/  @!P1 EXIT ;  /* 0x000000000000994d */ /* 0x000fea0003800000 */
.L_x_10:
[----:B------:R-:W3:Y:S08]  /*03b0*/  LDC.64 R4, c[0x0][0x380] ;  /* 0x0000e000ff047b82 */ /* 0x000ef00000000a00 */
[----:B------:R-:W0:Y:S01]  /*03c0*/  LDC.64 R6, c[0x0][0x388] ;  /* 0x0000e200ff067b82 */ /* 0x000e220000000a00 */
[----:B---3--:R-:W-:-:S07]  /*03d0*/  IMAD.WIDE R10, R3, 0x4, R4 ;  /* 0x00000004030a7825 */ /* 0x008fce00078e0204 */
[----:B------:R-:W1:Y:S01]  /*03e0*/  LDC.64 R4, c[0x0][0x390] ;  /* 0x0000e400ff047b82 */ /* 0x000e620000000a00 */
[----:B--2---:R-:W2:Y:S01]  /*03f0*/  LDG.E R2, desc[UR4][R10.64] ;  /* 0x000000040a027981 */ /* 0x004ea2000c1e1900 */
[----:B0-----:R-:W-:-:S05]  /*0400*/  IMAD.WIDE R12, R3, 0x4, R6 ;  /* 0x00000004030c7825 */ /* 0x001fca00078e0206 */
[----:B------:R-:W2:Y:S01]  /*0410*/  LDG.E R7, desc[UR4][R12.64] ;  /* 0x000000040c077981 */ /* 0x000ea2000c1e1900 */
[----:B-1----:R-:W-:-:S04]  /*0420*/  IMAD.WIDE R16, R3, 0x4, R4 ;  /* 0x0000000403107825 */ /* 0x002fc800078e0204 */
[----:B------:R-:W-:-:S04]  /*0430*/  IMAD.WIDE R4, R0, 0x4, R10 ;  /* 0x0000000400047825 */ /* 0x000fc800078e020a */
        /* <DEDUP_REMOVED lines=26> */
.L_x_11:
        /* <DEDUP_REMOVED lines=10> */
.L_x_14:


//--------------------- .nv.shared.reserved.0     --------------------------
	.section	.nv.shared.reserved.0,"aw",@nobits
	.weak		__nv_reservedSMEM_offset_0_alias
	.size		__nv_reservedSMEM_offset_0_alias, 0, 64
	.other		__nv_reservedSMEM_offset_0_alias,@"STO_CUDA_RESERVED_SHARED STV_DEFAULT"
__nv_reservedSMEM_offset_0_alias:
	.zero		0
	.zero		64


//--------------------- .nv.constant0._Z12loop_unroll4PfS_S_i --------------------------
	.section	.nv.constant0._Z12loop_unroll4PfS_S_i,"a",@progbits
	.sectionflags	@""
	.align	4
.nv.constant0._Z12loop_unroll4PfS_S_i:
	.zero		924


//--------------------- .nv.constant0._Z12loop_unroll2PfS_S_i --------------------------
	.section	.nv.constant0._Z12loop_unroll2PfS_S_i,"a",@progbits
	.sectionflags	@""
	.align	4
.nv.constant0._Z12loop_unroll2PfS_S_i:
	.zero		924


//--------------------- .nv.constant0._Z12loop_unroll1PfS_S_i --------------------------
	.section	.nv.constant0._Z12loop_unroll1PfS_S_i,"a",@progbits
	.sectionflags	@""
	.align	4
.nv.constant0._Z12loop_unroll1PfS_S_i:
	.zero		924


//--------------------- SYMBOLS --------------------------

	.type		.nv.reservedSmem.offset0,@object
	.size		.nv.reservedSmem.offset0,0x4
